//
// Generated by NVIDIA NVVM Compiler
//
// Compiler Build ID: CL-36424714
// Cuda compilation tools, release 13.0, V13.0.88
// Based on NVVM 20.0.0
//

.version 9.0
.target sm_100
.address_size 64

	// .globl	_Z11reduxKernelPiiS_
// _ZZ11reduxKernelPiiS_E2vs has been demoted

.visible .entry _Z11reduxKernelPiiS_(
	.param .u64 .ptr .align 1 _Z11reduxKernelPiiS__param_0,
	.param .u32 _Z11reduxKernelPiiS__param_1,
	.param .u64 .ptr .align 1 _Z11reduxKernelPiiS__param_2
)
{
	.reg .pred 	%p<6>;
	.reg .b32 	%r<33>;
	.reg .b64 	%rd<9>;
	// demoted variable
	.shared .align 4 .b8 _ZZ11reduxKernelPiiS_E2vs[1024];
	ld.param.u64 	%rd3, [_Z11reduxKernelPiiS__param_0];
	ld.param.u32 	%r10, [_Z11reduxKernelPiiS__param_1];
	ld.param.u64 	%rd2, [_Z11reduxKernelPiiS__param_2];
	cvta.to.global.u64 	%rd4, %rd3;
	mov.u32 	%r1, %tid.x;
	mov.u32 	%r2, %ctaid.x;
	shl.b32 	%r12, %r2, 8;
	add.s32 	%r3, %r12, %r1;
	setp.ge.s32 	%p1, %r3, %r10;
	mul.wide.s32 	%rd5, %r3, 4;
	add.s64 	%rd1, %rd4, %rd5;
	mov.b32 	%r32, 0;
	@%p1 bra 	$L__BB0_2;
	ld.global.u32 	%r32, [%rd1];
$L__BB0_2:
	add.s32 	%r13, %r3, 128;
	setp.ge.s32 	%p2, %r13, %r10;
	@%p2 bra 	$L__BB0_4;
	ld.global.u32 	%r14, [%rd1+512];
	add.s32 	%r32, %r14, %r32;
$L__BB0_4:
	shl.b32 	%r15, %r1, 2;
	mov.u32 	%r16, _ZZ11reduxKernelPiiS_E2vs;
	add.s32 	%r8, %r16, %r15;
	st.shared.u32 	[%r8], %r32;
	bar.sync 	0;
	setp.gt.u32 	%p3, %r1, 63;
	@%p3 bra 	$L__BB0_8;
	ld.shared.u32 	%r17, [%r8+256];
	add.s32 	%r9, %r17, %r32;
	st.shared.u32 	[%r8], %r9;
	bar.sync 	0;
	setp.gt.u32 	%p4, %r1, 31;
	@%p4 bra 	$L__BB0_8;
	ld.volatile.shared.u32 	%r18, [%r8+128];
	add.s32 	%r19, %r18, %r9;
	st.volatile.shared.u32 	[%r8], %r19;
	ld.volatile.shared.u32 	%r20, [%r8+64];
	add.s32 	%r21, %r20, %r19;
	st.volatile.shared.u32 	[%r8], %r21;
	ld.volatile.shared.u32 	%r22, [%r8+32];
	add.s32 	%r23, %r22, %r21;
	st.volatile.shared.u32 	[%r8], %r23;
	ld.volatile.shared.u32 	%r24, [%r8+16];
	add.s32 	%r25, %r24, %r23;
	st.volatile.shared.u32 	[%r8], %r25;
	ld.volatile.shared.u32 	%r26, [%r8+8];
	add.s32 	%r27, %r26, %r25;
	st.volatile.shared.u32 	[%r8], %r27;
	ld.volatile.shared.u32 	%r28, [%r8+4];
	add.s32 	%r29, %r28, %r27;
	st.volatile.shared.u32 	[%r8], %r29;
	setp.ne.s32 	%p5, %r1, 0;
	@%p5 bra 	$L__BB0_8;
	ld.shared.u32 	%r30, [_ZZ11reduxKernelPiiS_E2vs];
	cvta.to.global.u64 	%rd6, %rd2;
	mul.wide.u32 	%rd7, %r2, 4;
	add.s64 	%rd8, %rd6, %rd7;
	st.global.u32 	[%rd8], %r30;
$L__BB0_8:
	ret;

}


// ===== COMPILED SASS (sm_100) =====

	.target	sm_100

	.elftype	@"ET_EXEC"


//--------------------- .note.nv.tkinfo           --------------------------
	.section	.note.nv.tkinfo,"",@"SHT_NOTE"
	.sectionflags	@"SHF_NOTE_NV_TKINFO"
	.tkinfo
        /*0018*/ 	.word	0x00000002
        /*0030*/ 	.string	""
        /*0030*/ 	.string	"ptxas"
        /*0030*/ 	.string	"Cuda compilation tools, release 13.0, V13.0.88"
        /*0030*/ 	.string	"Build cuda_13.0.r13.0/compiler.36424714_0"
        /*0030*/ 	.string	"-arch sm_100 -m 64 "



//--------------------- .note.nv.cuinfo           --------------------------
	.section	.note.nv.cuinfo,"",@"SHT_NOTE"
	.sectionflags	@"SHF_NOTE_NV_CUINFO"
        /*0018*/ 	.short	0x0002
        /*001a*/ 	.short	0x0064
        /*001c*/ 	.short	0x0082
	.zero		2


//--------------------- .nv.info                  --------------------------
	.section	.nv.info,"",@"SHT_CUDA_INFO"
	.align	4


	//----- nvinfo : EIATTR_REGCOUNT
	.align		4
        /*0000*/ 	.byte	0x04, 0x2f
        /*0002*/ 	.short	(.L_1 - .L_0)
	.align		4
.L_0:
        /*0004*/ 	.word	index@(_Z11reduxKernelPiiS_)
        /*0008*/ 	.word	0x0000000c


	//----- nvinfo : EIATTR_FRAME_SIZE
	.align		4
.L_1:
        /*000c*/ 	.byte	0x04, 0x11
        /*000e*/ 	.short	(.L_3 - .L_2)
	.align		4
.L_2:
        /*0010*/ 	.word	index@(_Z11reduxKernelPiiS_)
        /*0014*/ 	.word	0x00000000


	//----- nvinfo : EIATTR_MIN_STACK_SIZE
	.align		4
.L_3:
        /*0018*/ 	.byte	0x04, 0x12
        /*001a*/ 	.short	(.L_5 - .L_4)
	.align		4
.L_4:
        /*001c*/ 	.word	index@(_Z11reduxKernelPiiS_)
        /*0020*/ 	.word	0x00000000
.L_5:


//--------------------- .nv.compat                --------------------------
	.section	.nv.compat,"",@"SHT_CUDA_COMPAT_INFO"
	.align	4
        /*0000*/ 	.byte	0x02, 0x09, 0x00, 0x00, 0x02, 0x02, 0x01, 0x00, 0x02, 0x05, 0x05, 0x00, 0x03, 0x07, 0x01, 0x01
        /*0010*/ 	.byte	0x02, 0x03, 0x00, 0x00, 0x02, 0x06, 0x01, 0x00, 0x04, 0x0b, 0x08, 0x00, 0x09, 0x00, 0x00, 0x00
        /*0020*/ 	.byte	0x00, 0x00, 0x00, 0x00


//--------------------- .nv.info._Z11reduxKernelPiiS_ --------------------------
	.section	.nv.info._Z11reduxKernelPiiS_,"",@"SHT_CUDA_INFO"
	.sectionflags	@""
	.align	4


	//----- nvinfo : EIATTR_CUDA_API_VERSION
	.align		4
        /*0000*/ 	.byte	0x04, 0x37
        /*0002*/ 	.short	(.L_7 - .L_6)
.L_6:
        /*0004*/ 	.word	0x00000082


	//----- nvinfo : EIATTR_KPARAM_INFO
	.align		4
.L_7:
        /*0008*/ 	.byte	0x04, 0x17
        /*000a*/ 	.short	(.L_9 - .L_8)
.L_8:
        /*000c*/ 	.word	0x00000000
        /*0010*/ 	.short	0x0002
        /*0012*/ 	.short	0x0010
        /*0014*/ 	.byte	0x00, 0xf5, 0x21, 0x00


	//----- nvinfo : EIATTR_KPARAM_INFO
	.align		4
.L_9:
        /*0018*/ 	.byte	0x04, 0x17
        /*001a*/ 	.short	(.L_11 - .L_10)
.L_10:
        /*001c*/ 	.word	0x00000000
        /*0020*/ 	.short	0x0001
        /*0022*/ 	.short	0x0008
        /*0024*/ 	.byte	0x00, 0xf0, 0x11, 0x00


	//----- nvinfo : EIATTR_KPARAM_INFO
	.align		4
.L_11:
        /*0028*/ 	.byte	0x04, 0x17
        /*002a*/ 	.short	(.L_13 - .L_12)
.L_12:
        /*002c*/ 	.word	0x00000000
        /*0030*/ 	.short	0x0000
        /*0032*/ 	.short	0x0000
        /*0034*/ 	.byte	0x00, 0xf5, 0x21, 0x00


	//----- nvinfo : EIATTR_SPARSE_MMA_MASK
	.align		4
.L_13:
        /*0038*/ 	.byte	0x03, 0x50
        /*003a*/ 	.short	0x0000


	//----- nvinfo : EIATTR_MAXREG_COUNT
	.align		4
        /*003c*/ 	.byte	0x03, 0x1b
        /*003e*/ 	.short	0x00ff


	//----- nvinfo : EIATTR_NUM_BARRIERS
	.align		4
        /*0040*/ 	.byte	0x02, 0x4c
        /*0042*/ 	.byte	0x01
	.zero		1


	//----- nvinfo : EIATTR_MERCURY_ISA_VERSION
	.align		4
        /*0044*/ 	.byte	0x03, 0x5f
        /*0046*/ 	.short	0x0101


	//----- nvinfo : EIATTR_VRC_CTA_INIT_COUNT
	.align		4
        /*0048*/ 	.byte	0x02, 0x4a
	.zero		1
	.zero		1


	//----- nvinfo : EIATTR_EXIT_INSTR_OFFSETS
	.align		4
        /*004c*/ 	.byte	0x04, 0x1c
        /*004e*/ 	.short	(.L_15 - .L_14)


	//   ....[0]....
.L_14:
        /*0050*/ 	.word	0x00000160


	//   ....[1]....
        /*0054*/ 	.word	0x000001c0


	//   ....[2]....
        /*0058*/ 	.word	0x00000300


	//   ....[3]....
        /*005c*/ 	.word	0x00000350


	//----- nvinfo : EIATTR_CBANK_PARAM_SIZE
	.align		4
.L_15:
        /*0060*/ 	.byte	0x03, 0x19
        /*0062*/ 	.short	0x0018


	//----- nvinfo : EIATTR_PARAM_CBANK
	.align		4
        /*0064*/ 	.byte	0x04, 0x0a
        /*0066*/ 	.short	(.L_17 - .L_16)
	.align		4
.L_16:
        /*0068*/ 	.word	index@(.nv.constant0._Z11reduxKernelPiiS_)
        /*006c*/ 	.short	0x0380
        /*006e*/ 	.short	0x0018


	//----- nvinfo : EIATTR_SW_WAR
	.align		4
.L_17:
        /*0070*/ 	.byte	0x04, 0x36
        /*0072*/ 	.short	(.L_19 - .L_18)
.L_18:
        /*0074*/ 	.word	0x00000008
.L_19:


//--------------------- .nv.callgraph             --------------------------
	.section	.nv.callgraph,"",@"SHT_CUDA_CALLGRAPH"
	.align	4
	.sectionentsize	8
	.align		4
        /*0000*/ 	.word	0x00000000
	.align		4
        /*0004*/ 	.word	0xffffffff
	.align		4
        /*0008*/ 	.word	0x00000000
	.align		4
        /*000c*/ 	.word	0xfffffffe
	.align		4
        /*0010*/ 	.word	0x00000000
	.align		4
        /*0014*/ 	.word	0xfffffffd
	.align		4
        /*0018*/ 	.word	0x00000000
	.align		4
        /*001c*/ 	.word	0xfffffffc


//--------------------- .text._Z11reduxKernelPiiS_ --------------------------
	.section	.text._Z11reduxKernelPiiS_,"ax",@progbits
	.align	128
        .global         _Z11reduxKernelPiiS_
        .type           _Z11reduxKernelPiiS_,@function
        .size           _Z11reduxKernelPiiS_,(.L_x_1 - _Z11reduxKernelPiiS_)
        .other          _Z11reduxKernelPiiS_,@"STO_CUDA_ENTRY STV_DEFAULT"
_Z11reduxKernelPiiS_:
.text._Z11reduxKernelPiiS_:
[----:B------:R-:W-:Y:S01]  /*0000*/  LDC R1, c[0x0][0x37c] ;  /* 0x0000df00ff017b82 */ /* 0x000fe20000000800 */
[----:B------:R-:W0:Y:S01]  /*0010*/  S2R R8, SR_TID.X ;  /* 0x0000000000087919 */ /* 0x000e220000002100 */
[----:B------:R-:W1:Y:S06]  /*0020*/  LDCU UR4, c[0x0][0x388] ;  /* 0x00007100ff0477ac */ /* 0x000e6c0008000800 */
[----:B------:R-:W2:Y:S01]  /*0030*/  LDC.64 R2, c[0x0][0x380] ;  /* 0x0000e000ff027b82 */ /* 0x000ea20000000a00 */
[----:B------:R-:W0:Y:S01]  /*0040*/  S2R R9, SR_CTAID.X ;  /* 0x0000000000097919 */ /* 0x000e220000002500 */
[----:B------:R-:W3:Y:S01]  /*0050*/  LDCU.64 UR6, c[0x0][0x358] ;  /* 0x00006b00ff0677ac */ /* 0x000ee20008000a00 */
[----:B0-----:R-:W-:-:S04]  /*0060*/  IMAD R5, R9, 0x100, R8 ;  /* 0x0000010009057824 */ /* 0x001fc800078e0208 */
[C---:B------:R-:W-:Y:S01]  /*0070*/  VIADD R0, R5.reuse, 0x80 ;  /* 0x0000008005007836 */ /* 0x040fe20000000000 */
[C---:B-1----:R-:W-:Y:S01]  /*0080*/  ISETP.GE.AND P1, PT, R5.reuse, UR4, PT ;  /* 0x0000000405007c0c */ /* 0x042fe2000bf26270 */
[----:B--2---:R-:W-:-:S03]  /*0090*/  IMAD.WIDE R2, R5, 0x4, R2 ;  /* 0x0000000405027825 */ /* 0x004fc600078e0202 */
[----:B------:R-:W-:Y:S01]  /*00a0*/  ISETP.GE.AND P0, PT, R0, UR4, PT ;  /* 0x0000000400007c0c */ /* 0x000fe2000bf06270 */
[----:B------:R-:W-:-:S08]  /*00b0*/  HFMA2 R0, -RZ, RZ, 0, 0 ;  /* 0x00000000ff007431 */ /* 0x000fd000000001ff */
[----:B---3--:R-:W2:Y:S04]  /*00c0*/  @!P1 LDG.E R0, desc[UR6][R2.64] ;  /* 0x0000000602009981 */ /* 0x008ea8000c1e1900 */
[----:B------:R-:W2:Y:S01]  /*00d0*/  @!P0 LDG.E R5, desc[UR6][R2.64+0x200] ;  /* 0x0002000602058981 */ /* 0x000ea2000c1e1900 */
[----:B------:R-:W0:Y:S01]  /*00e0*/  S2UR UR5, SR_CgaCtaId ;  /* 0x00000000000579c3 */ /* 0x000e220000008800 */
[----:B------:R-:W-:Y:S01]  /*00f0*/  UMOV UR4, 0x400 ;  /* 0x0000040000047882 */ /* 0x000fe20000000000 */
[----:B------:R-:W-:Y:S01]  /*0100*/  ISETP.GT.U32.AND P1, PT, R8, 0x3f, PT ;  /* 0x0000003f0800780c */ /* 0x000fe20003f24070 */
[----:B0-----:R-:W-:-:S06]  /*0110*/  ULEA UR4, UR5, UR4, 0x18 ;  /* 0x0000000405047291 */ /* 0x001fcc000f8ec0ff */
[----:B------:R-:W-:Y:S01]  /*0120*/  LEA R7, R8, UR4, 0x2 ;  /* 0x0000000408077c11 */ /* 0x000fe2000f8e10ff */
[----:B--2---:R-:W-:-:S05]  /*0130*/  @!P0 IMAD.IADD R0, R0, 0x1, R5 ;  /* 0x0000000100008824 */ /* 0x004fca00078e0205 */
[----:B------:R0:W-:Y:S01]  /*0140*/  STS [R7], R0 ;  /* 0x0000000007007388 */ /* 0x0001e20000000800 */
[----:B------:R-:W-:Y:S06]  /*0150*/  BAR.SYNC.DEFER_BLOCKING 0x0 ;  /* 0x0000000000007b1d */ /* 0x000fec0000010000 */
[----:B------:R-:W-:Y:S05]  /*0160*/  @P1 EXIT ;  /* 0x000000000000194d */ /* 0x000fea0003800000 */
[----:B------:R-:W1:Y:S01]  /*0170*/  LDS R3, [R7+0x100] ;  /* 0x0001000007037984 */ /* 0x000e620000000800 */
[----:B------:R-:W-:Y:S02]  /*0180*/  ISETP.GT.U32.AND P0, PT, R8, 0x1f, PT ;  /* 0x0000001f0800780c */ /* 0x000fe40003f04070 */
[----:B-1----:R-:W-:-:S05]  /*0190*/  IADD3 R3, PT, PT, R3, R0, RZ ;  /* 0x0000000003037210 */ /* 0x002fca0007ffe0ff */
[----:B------:R1:W-:Y:S01]  /*01a0*/  STS [R7], R3 ;  /* 0x0000000307007388 */ /* 0x0003e20000000800 */
[----:B------:R-:W-:Y:S06]  /*01b0*/  BAR.SYNC.DEFER_BLOCKING 0x0 ;  /* 0x0000000000007b1d */ /* 0x000fec0000010000 */
[----:B------:R-:W-:Y:S05]  /*01c0*/  @P0 EXIT ;  /* 0x000000000000094d */ /* 0x000fea0003800000 */
[----:B0-----:R-:W0:Y:S01]  /*01d0*/  LDS R0, [R7+0x80] ;  /* 0x0000800007007984 */ /* 0x001e220000000800 */
[----:B------:R-:W-:Y:S01]  /*01e0*/  ISETP.NE.AND P0, PT, R8, RZ, PT ;  /* 0x000000ff0800720c */ /* 0x000fe20003f05270 */
[----:B0-----:R-:W-:-:S05]  /*01f0*/  IMAD.IADD R0, R3, 0x1, R0 ;  /* 0x0000000103007824 */ /* 0x001fca00078e0200 */
[----:B------:R-:W-:Y:S04]  /*0200*/  STS [R7], R0 ;  /* 0x0000000007007388 */ /* 0x000fe80000000800 */
[----:B-1----:R-:W0:Y:S02]  /*0210*/  LDS R3, [R7+0x40] ;  /* 0x0000400007037984 */ /* 0x002e240000000800 */
[----:B0-----:R-:W-:-:S05]  /*0220*/  IADD3 R2, PT, PT, R0, R3, RZ ;  /* 0x0000000300027210 */ /* 0x001fca0007ffe0ff */
[----:B------:R-:W-:Y:S04]  /*0230*/  STS [R7], R2 ;  /* 0x0000000207007388 */ /* 0x000fe80000000800 */
[----:B------:R-:W0:Y:S02]  /*0240*/  LDS R3, [R7+0x20] ;  /* 0x0000200007037984 */ /* 0x000e240000000800 */
[----:B0-----:R-:W-:-:S05]  /*0250*/  IMAD.IADD R4, R2, 0x1, R3 ;  /* 0x0000000102047824 */ /* 0x001fca00078e0203 */
[----:B------:R-:W-:Y:S04]  /*0260*/  STS [R7], R4 ;  /* 0x0000000407007388 */ /* 0x000fe80000000800 */
[----:B------:R-:W0:Y:S02]  /*0270*/  LDS R3, [R7+0x10] ;  /* 0x0000100007037984 */ /* 0x000e240000000800 */
[----:B0-----:R-:W-:-:S05]  /*0280*/  IADD3 R6, PT, PT, R4, R3, RZ ;  /* 0x0000000304067210 */ /* 0x001fca0007ffe0ff */
[----:B------:R-:W-:Y:S04]  /*0290*/  STS [R7], R6 ;  /* 0x0000000607007388 */ /* 0x000fe80000000800 */
[----:B------:R-:W0:Y:S02]  /*02a0*/  LDS R3, [R7+0x8] ;  /* 0x0000080007037984 */ /* 0x000e240000000800 */
[----:B0-----:R-:W-:-:S05]  /*02b0*/  IMAD.IADD R0, R6, 0x1, R3 ;  /* 0x0000000106007824 */ /* 0x001fca00078e0203 */
[----:B------:R-:W-:Y:S04]  /*02c0*/  STS [R7], R0 ;  /* 0x0000000007007388 */ /* 0x000fe80000000800 */
[----:B------:R-:W0:Y:S02]  /*02d0*/  LDS R3, [R7+0x4] ;  /* 0x0000040007037984 */ /* 0x000e240000000800 */
[----:B0-----:R-:W-:-:S05]  /*02e0*/  IADD3 R2, PT, PT, R0, R3, RZ ;  /* 0x0000000300027210 */ /* 0x001fca0007ffe0ff */
[----:B------:R0:W-:Y:S01]  /*02f0*/  STS [R7], R2 ;  /* 0x0000000207007388 */ /* 0x0001e20000000800 */
[----:B------:R-:W-:Y:S05]  /*0300*/  @P0 EXIT ;  /* 0x000000000000094d */ /* 0x000fea0003800000 */
[----:B------:R-:W1:Y:S01]  /*0310*/  LDS R5, [UR4] ;  /* 0x00000004ff057984 */ /* 0x000e620008000800 */
[----:B0-----:R-:W0:Y:S02]  /*0320*/  LDC.64 R2, c[0x0][0x390] ;  /* 0x0000e400ff027b82 */ /* 0x001e240000000a00 */
[----:B0-----:R-:W-:-:S05]  /*0330*/  IMAD.WIDE.U32 R2, R9, 0x4, R2 ;  /* 0x0000000409027825 */ /* 0x001fca00078e0002 */
[----:B-1----:R-:W-:Y:S01]  /*0340*/  STG.E desc[UR6][R2.64], R5 ;  /* 0x0000000502007986 */ /* 0x002fe2000c101906 */
[----:B------:R-:W-:Y:S05]  /*0350*/  EXIT ;  /* 0x000000000000794d */ /* 0x000fea0003800000 */
.L_x_0:
[----:B------:R-:W-:-:S00]  /*0360*/  BRA `(.L_x_0) ;  /* 0xfffffffc00fc7947 */ /* 0x000fc0000383ffff */
[----:B------:R-:W-:-:S00]  /*0370*/  NOP ;  /* 0x0000000000007918 */ /* 0x000fc00000000000 */
        /* <DEDUP_REMOVED lines=8> */
.L_x_1:


//--------------------- .nv.shared._Z11reduxKernelPiiS_ --------------------------
	.section	.nv.shared._Z11reduxKernelPiiS_,"aw",@nobits
	.sectionflags	@""
	.align	4
.nv.shared._Z11reduxKernelPiiS_:
	.zero		2048


//--------------------- .nv.shared.reserved.0     --------------------------
	.section	.nv.shared.reserved.0,"aw",@nobits
	.weak		__nv_reservedSMEM_offset_0_alias
	.size		__nv_reservedSMEM_offset_0_alias, 0, 64
	.other		__nv_reservedSMEM_offset_0_alias,@"STO_CUDA_RESERVED_SHARED STV_DEFAULT"
__nv_reservedSMEM_offset_0_alias:
	.zero		0
	.zero		64


//--------------------- .nv.constant0._Z11reduxKernelPiiS_ --------------------------
	.section	.nv.constant0._Z11reduxKernelPiiS_,"a",@progbits
	.sectionflags	@""
	.align	4
.nv.constant0._Z11reduxKernelPiiS_:
	.zero		920


//--------------------- SYMBOLS --------------------------

	.type		.nv.reservedSmem.offset0,@object
	.size		.nv.reservedSmem.offset0,0x4
	.type		.nv.reservedSmem.cap,@object
	.size		.nv.reservedSmem.cap,0x4
